//
// Generated by NVIDIA NVVM Compiler
//
// Compiler Build ID: CL-36424714
// Cuda compilation tools, release 13.0, V13.0.88
// Based on NVVM 20.0.0
//

.version 9.0
.target sm_100
.address_size 64

	// .globl	_Z3addPiS_S_

.visible .entry _Z3addPiS_S_(
	.param .u64 .ptr .align 1 _Z3addPiS_S__param_0,
	.param .u64 .ptr .align 1 _Z3addPiS_S__param_1,
	.param .u64 .ptr .align 1 _Z3addPiS_S__param_2
)
{
	.reg .pred 	%p<3>;
	.reg .b32 	%r<12>;
	.reg .b64 	%rd<15>;

	ld.param.u64 	%rd4, [_Z3addPiS_S__param_0];
	ld.param.u64 	%rd5, [_Z3addPiS_S__param_1];
	ld.param.u64 	%rd6, [_Z3addPiS_S__param_2];
	cvta.to.global.u64 	%rd1, %rd6;
	cvta.to.global.u64 	%rd2, %rd5;
	cvta.to.global.u64 	%rd3, %rd4;
	mov.u32 	%r2, %tid.x;
	mov.u32 	%r3, %ctaid.x;
	mov.u32 	%r4, %ntid.x;
	mad.lo.s32 	%r1, %r3, %r4, %r2;
	setp.gt.s32 	%p1, %r1, 1048575;
	@%p1 bra 	$L__BB0_4;
	and.b32  	%r5, %r1, 1;
	setp.eq.b32 	%p2, %r5, 1;
	@%p2 bra 	$L__BB0_3;
	mul.wide.s32 	%rd11, %r1, 4;
	add.s64 	%rd12, %rd3, %rd11;
	ld.global.u32 	%r9, [%rd12];
	add.s64 	%rd13, %rd2, %rd11;
	ld.global.u32 	%r10, [%rd13];
	add.s32 	%r11, %r10, %r9;
	add.s64 	%rd14, %rd1, %rd11;
	st.global.u32 	[%rd14], %r11;
	bra.uni 	$L__BB0_4;
$L__BB0_3:
	mul.wide.s32 	%rd7, %r1, 4;
	add.s64 	%rd8, %rd3, %rd7;
	ld.global.u32 	%r6, [%rd8];
	add.s64 	%rd9, %rd2, %rd7;
	ld.global.u32 	%r7, [%rd9];
	sub.s32 	%r8, %r6, %r7;
	add.s64 	%rd10, %rd1, %rd7;
	st.global.u32 	[%rd10], %r8;
$L__BB0_4:
	ret;

}


// ===== COMPILED SASS (sm_100) =====

	.target	sm_100

	.elftype	@"ET_EXEC"


//--------------------- .note.nv.tkinfo           --------------------------
	.section	.note.nv.tkinfo,"",@"SHT_NOTE"
	.sectionflags	@"SHF_NOTE_NV_TKINFO"
	.tkinfo
        /*0018*/ 	.word	0x00000002
        /*0030*/ 	.string	""
        /*0030*/ 	.string	"ptxas"
        /*0030*/ 	.string	"Cuda compilation tools, release 13.0, V13.0.88"
        /*0030*/ 	.string	"Build cuda_13.0.r13.0/compiler.36424714_0"
        /*0030*/ 	.string	"-arch sm_100 -m 64 "



//--------------------- .note.nv.cuinfo           --------------------------
	.section	.note.nv.cuinfo,"",@"SHT_NOTE"
	.sectionflags	@"SHF_NOTE_NV_CUINFO"
        /*0018*/ 	.short	0x0002
        /*001a*/ 	.short	0x0064
        /*001c*/ 	.short	0x0082
	.zero		2


//--------------------- .nv.info                  --------------------------
	.section	.nv.info,"",@"SHT_CUDA_INFO"
	.align	4


	//----- nvinfo : EIATTR_REGCOUNT
	.align		4
        /*0000*/ 	.byte	0x04, 0x2f
        /*0002*/ 	.short	(.L_1 - .L_0)
	.align		4
.L_0:
        /*0004*/ 	.word	index@(_Z3addPiS_S_)
        /*0008*/ 	.word	0x0000000c


	//----- nvinfo : EIATTR_FRAME_SIZE
	.align		4
.L_1:
        /*000c*/ 	.byte	0x04, 0x11
        /*000e*/ 	.short	(.L_3 - .L_2)
	.align		4
.L_2:
        /*0010*/ 	.word	index@(_Z3addPiS_S_)
        /*0014*/ 	.word	0x00000000


	//----- nvinfo : EIATTR_MIN_STACK_SIZE
	.align		4
.L_3:
        /*0018*/ 	.byte	0x04, 0x12
        /*001a*/ 	.short	(.L_5 - .L_4)
	.align		4
.L_4:
        /*001c*/ 	.word	index@(_Z3addPiS_S_)
        /*0020*/ 	.word	0x00000000
.L_5:


//--------------------- .nv.compat                --------------------------
	.section	.nv.compat,"",@"SHT_CUDA_COMPAT_INFO"
	.align	4
        /*0000*/ 	.byte	0x02, 0x09, 0x00, 0x00, 0x02, 0x02, 0x01, 0x00, 0x02, 0x05, 0x05, 0x00, 0x03, 0x07, 0x01, 0x01
        /*0010*/ 	.byte	0x02, 0x03, 0x00, 0x00, 0x02, 0x06, 0x01, 0x00, 0x04, 0x0b, 0x08, 0x00, 0x09, 0x00, 0x00, 0x00
        /*0020*/ 	.byte	0x00, 0x00, 0x00, 0x00


//--------------------- .nv.info._Z3addPiS_S_     --------------------------
	.section	.nv.info._Z3addPiS_S_,"",@"SHT_CUDA_INFO"
	.sectionflags	@""
	.align	4


	//----- nvinfo : EIATTR_CUDA_API_VERSION
	.align		4
        /*0000*/ 	.byte	0x04, 0x37
        /*0002*/ 	.short	(.L_7 - .L_6)
.L_6:
        /*0004*/ 	.word	0x00000082


	//----- nvinfo : EIATTR_KPARAM_INFO
	.align		4
.L_7:
        /*0008*/ 	.byte	0x04, 0x17
        /*000a*/ 	.short	(.L_9 - .L_8)
.L_8:
        /*000c*/ 	.word	0x00000000
        /*0010*/ 	.short	0x0002
        /*0012*/ 	.short	0x0010
        /*0014*/ 	.byte	0x00, 0xf5, 0x21, 0x00


	//----- nvinfo : EIATTR_KPARAM_INFO
	.align		4
.L_9:
        /*0018*/ 	.byte	0x04, 0x17
        /*001a*/ 	.short	(.L_11 - .L_10)
.L_10:
        /*001c*/ 	.word	0x00000000
        /*0020*/ 	.short	0x0001
        /*0022*/ 	.short	0x0008
        /*0024*/ 	.byte	0x00, 0xf5, 0x21, 0x00


	//----- nvinfo : EIATTR_KPARAM_INFO
	.align		4
.L_11:
        /*0028*/ 	.byte	0x04, 0x17
        /*002a*/ 	.short	(.L_13 - .L_12)
.L_12:
        /*002c*/ 	.word	0x00000000
        /*0030*/ 	.short	0x0000
        /*0032*/ 	.short	0x0000
        /*0034*/ 	.byte	0x00, 0xf5, 0x21, 0x00


	//----- nvinfo : EIATTR_SPARSE_MMA_MASK
	.align		4
.L_13:
        /*0038*/ 	.byte	0x03, 0x50
        /*003a*/ 	.short	0x0000


	//----- nvinfo : EIATTR_MAXREG_COUNT
	.align		4
        /*003c*/ 	.byte	0x03, 0x1b
        /*003e*/ 	.short	0x00ff


	//----- nvinfo : EIATTR_MERCURY_ISA_VERSION
	.align		4
        /*0040*/ 	.byte	0x03, 0x5f
        /*0042*/ 	.short	0x0101


	//----- nvinfo : EIATTR_VRC_CTA_INIT_COUNT
	.align		4
        /*0044*/ 	.byte	0x02, 0x4a
	.zero		1
	.zero		1


	//----- nvinfo : EIATTR_EXIT_INSTR_OFFSETS
	.align		4
        /*0048*/ 	.byte	0x04, 0x1c
        /*004a*/ 	.short	(.L_15 - .L_14)


	//   ....[0]....
.L_14:
        /*004c*/ 	.word	0x00000060


	//   ....[1]....
        /*0050*/ 	.word	0x00000150


	//   ....[2]....
        /*0054*/ 	.word	0x00000200


	//----- nvinfo : EIATTR_CRS_STACK_SIZE
	.align		4
.L_15:
        /*0058*/ 	.byte	0x04, 0x1e
        /*005a*/ 	.short	(.L_17 - .L_16)
.L_16:
        /*005c*/ 	.word	0x00000000


	//----- nvinfo : EIATTR_CBANK_PARAM_SIZE
	.align		4
.L_17:
        /*0060*/ 	.byte	0x03, 0x19
        /*0062*/ 	.short	0x0018


	//----- nvinfo : EIATTR_PARAM_CBANK
	.align		4
        /*0064*/ 	.byte	0x04, 0x0a
        /*0066*/ 	.short	(.L_19 - .L_18)
	.align		4
.L_18:
        /*0068*/ 	.word	index@(.nv.constant0._Z3addPiS_S_)
        /*006c*/ 	.short	0x0380
        /*006e*/ 	.short	0x0018


	//----- nvinfo : EIATTR_SW_WAR
	.align		4
.L_19:
        /*0070*/ 	.byte	0x04, 0x36
        /*0072*/ 	.short	(.L_21 - .L_20)
.L_20:
        /*0074*/ 	.word	0x00000008
.L_21:


//--------------------- .nv.callgraph             --------------------------
	.section	.nv.callgraph,"",@"SHT_CUDA_CALLGRAPH"
	.align	4
	.sectionentsize	8
	.align		4
        /*0000*/ 	.word	0x00000000
	.align		4
        /*0004*/ 	.word	0xffffffff
	.align		4
        /*0008*/ 	.word	0x00000000
	.align		4
        /*000c*/ 	.word	0xfffffffe
	.align		4
        /*0010*/ 	.word	0x00000000
	.align		4
        /*0014*/ 	.word	0xfffffffd
	.align		4
        /*0018*/ 	.word	0x00000000
	.align		4
        /*001c*/ 	.word	0xfffffffc


//--------------------- .text._Z3addPiS_S_        --------------------------
	.section	.text._Z3addPiS_S_,"ax",@progbits
	.align	128
        .global         _Z3addPiS_S_
        .type           _Z3addPiS_S_,@function
        .size           _Z3addPiS_S_,(.L_x_2 - _Z3addPiS_S_)
        .other          _Z3addPiS_S_,@"STO_CUDA_ENTRY STV_DEFAULT"
_Z3addPiS_S_:
.text._Z3addPiS_S_:
[----:B------:R-:W-:Y:S01]  /*0000*/  LDC R1, c[0x0][0x37c] ;  /* 0x0000df00ff017b82 */ /* 0x000fe20000000800 */
[----:B------:R-:W0:Y:S07]  /*0010*/  S2R R9, SR_TID.X ;  /* 0x0000000000097919 */ /* 0x000e2e0000002100 */
[----:B------:R-:W0:Y:S08]  /*0020*/  S2UR UR4, SR_CTAID.X ;  /* 0x00000000000479c3 */ /* 0x000e300000002500 */
[----:B------:R-:W0:Y:S02]  /*0030*/  LDC R0, c[0x0][0x360] ;  /* 0x0000d800ff007b82 */ /* 0x000e240000000800 */
[----:B0-----:R-:W-:-:S05]  /*0040*/  IMAD R9, R0, UR4, R9 ;  /* 0x0000000400097c24 */ /* 0x001fca000f8e0209 */
[----:B------:R-:W-:-:S13]  /*0050*/  ISETP.GT.AND P0, PT, R9, 0xfffff, PT ;  /* 0x000fffff0900780c */ /* 0x000fda0003f04270 */
[----:B------:R-:W-:Y:S05]  /*0060*/  @P0 EXIT ;  /* 0x000000000000094d */ /* 0x000fea0003800000 */
[----:B------:R-:W-:Y:S01]  /*0070*/  LOP3.LUT R0, R9, 0x1, RZ, 0xc0, !PT ;  /* 0x0000000109007812 */ /* 0x000fe200078ec0ff */
[----:B------:R-:W0:Y:S03]  /*0080*/  LDCU.64 UR4, c[0x0][0x358] ;  /* 0x00006b00ff0477ac */ /* 0x000e260008000a00 */
[----:B------:R-:W-:-:S13]  /*0090*/  ISETP.NE.U32.AND P0, PT, R0, 0x1, PT ;  /* 0x000000010000780c */ /* 0x000fda0003f05070 */
[----:B------:R-:W-:Y:S05]  /*00a0*/  @!P0 BRA `(.L_x_0) ;  /* 0x00000000002c8947 */ /* 0x000fea0003800000 */
[----:B------:R-:W1:Y:S08]  /*00b0*/  LDC.64 R2, c[0x0][0x380] ;  /* 0x0000e000ff027b82 */ /* 0x000e700000000a00 */
[----:B------:R-:W2:Y:S08]  /*00c0*/  LDC.64 R4, c[0x0][0x388] ;  /* 0x0000e200ff047b82 */ /* 0x000eb00000000a00 */
[----:B------:R-:W3:Y:S01]  /*00d0*/  LDC.64 R6, c[0x0][0x390] ;  /* 0x0000e400ff067b82 */ /* 0x000ee20000000a00 */
[----:B-1----:R-:W-:-:S06]  /*00e0*/  IMAD.WIDE R2, R9, 0x4, R2 ;  /* 0x0000000409027825 */ /* 0x002fcc00078e0202 */
[----:B0-----:R-:W4:Y:S01]  /*00f0*/  LDG.E R2, desc[UR4][R2.64] ;  /* 0x0000000402027981 */ /* 0x001f22000c1e1900 */
[----:B--2---:R-:W-:-:S06]  /*0100*/  IMAD.WIDE R4, R9, 0x4, R4 ;  /* 0x0000000409047825 */ /* 0x004fcc00078e0204 */
[----:B------:R-:W4:Y:S01]  /*0110*/  LDG.E R5, desc[UR4][R4.64] ;  /* 0x0000000404057981 */ /* 0x000f22000c1e1900 */
[----:B---3--:R-:W-:Y:S01]  /*0120*/  IMAD.WIDE R6, R9, 0x4, R6 ;  /* 0x0000000409067825 */ /* 0x008fe200078e0206 */
[----:B----4-:R-:W-:-:S05]  /*0130*/  IADD3 R9, PT, PT, R2, R5, RZ ;  /* 0x0000000502097210 */ /* 0x010fca0007ffe0ff */
[----:B------:R-:W-:Y:S01]  /*0140*/  STG.E desc[UR4][R6.64], R9 ;  /* 0x0000000906007986 */ /* 0x000fe2000c101904 */
[----:B------:R-:W-:Y:S05]  /*0150*/  EXIT ;  /* 0x000000000000794d */ /* 0x000fea0003800000 */
.L_x_0:
        /* <DEDUP_REMOVED lines=8> */
[----:B----4-:R-:W-:-:S05]  /*01e0*/  IADD3 R9, PT, PT, R2, -R5, RZ ;  /* 0x8000000502097210 */ /* 0x010fca0007ffe0ff */
[----:B------:R-:W-:Y:S01]  /*01f0*/  STG.E desc[UR4][R6.64], R9 ;  /* 0x0000000906007986 */ /* 0x000fe2000c101904 */
[----:B------:R-:W-:Y:S05]  /*0200*/  EXIT ;  /* 0x000000000000794d */ /* 0x000fea0003800000 */
.L_x_1:
[----:B------:R-:W-:-:S00]  /*0210*/  BRA `(.L_x_1) ;  /* 0xfffffffc00fc7947 */ /* 0x000fc0000383ffff */
[----:B------:R-:W-:-:S00]  /*0220*/  NOP ;  /* 0x0000000000007918 */ /* 0x000fc00000000000 */
        /* <DEDUP_REMOVED lines=13> */
.L_x_2:


//--------------------- .nv.shared.reserved.0     --------------------------
	.section	.nv.shared.reserved.0,"aw",@nobits
	.weak		__nv_reservedSMEM_offset_0_alias
	.size		__nv_reservedSMEM_offset_0_alias, 0, 64
	.other		__nv_reservedSMEM_offset_0_alias,@"STO_CUDA_RESERVED_SHARED STV_DEFAULT"
__nv_reservedSMEM_offset_0_alias:
	.zero		0
	.zero		64


//--------------------- .nv.constant0._Z3addPiS_S_ --------------------------
	.section	.nv.constant0._Z3addPiS_S_,"a",@progbits
	.sectionflags	@""
	.align	4
.nv.constant0._Z3addPiS_S_:
	.zero		920


//--------------------- SYMBOLS --------------------------

	.type		.nv.reservedSmem.offset0,@object
	.size		.nv.reservedSmem.offset0,0x4
